	.headerflags	@"EF_CUDA_TEXMODE_UNIFIED EF_CUDA_64BIT_ADDRESS EF_CUDA_SM86 EF_CUDA_VIRTUAL_SM(EF_CUDA_SM86)"
	.elftype	@"ET_EXEC"


//--------------------- .nv.info                  --------------------------
	.section	.nv.info,"",@"SHT_CUDA_INFO"
	.align	4


	//----- nvinfo : EIATTR_REGCOUNT
	.align		4
        /*0000*/ 	.byte	0x04, 0x2f
        /*0002*/ 	.short	(.L_1 - .L_0)
	.align		4
.L_0:
        /*0004*/ 	.word	index@(causal_conv1d_fwd_kernel)
        /*0008*/ 	.word	0x0000001e


	//----- nvinfo : EIATTR_MAX_STACK_SIZE
	.align		4
.L_1:
        /*000c*/ 	.byte	0x04, 0x23
        /*000e*/ 	.short	(.L_3 - .L_2)
	.align		4
.L_2:
        /*0010*/ 	.word	index@(causal_conv1d_fwd_kernel)
        /*0014*/ 	.word	0x00000000


	//----- nvinfo : EIATTR_MIN_STACK_SIZE
	.align		4
.L_3:
        /*0018*/ 	.byte	0x04, 0x12
        /*001a*/ 	.short	(.L_5 - .L_4)
	.align		4
.L_4:
        /*001c*/ 	.word	index@(causal_conv1d_fwd_kernel)
        /*0020*/ 	.word	0x00000000


	//----- nvinfo : EIATTR_FRAME_SIZE
	.align		4
.L_5:
        /*0024*/ 	.byte	0x04, 0x11
        /*0026*/ 	.short	(.L_7 - .L_6)
	.align		4
.L_6:
        /*0028*/ 	.word	index@(causal_conv1d_fwd_kernel)
        /*002c*/ 	.word	0x00000000
.L_7:


//--------------------- .nv.info.causal_conv1d_fwd_kernel --------------------------
	.section	.nv.info.causal_conv1d_fwd_kernel,"",@"SHT_CUDA_INFO"
	.align	4


	//----- nvinfo : EIATTR_CUDA_API_VERSION
	.align		4
        /*0000*/ 	.byte	0x04, 0x37
        /*0002*/ 	.short	(.L_9 - .L_8)
.L_8:
        /*0004*/ 	.word	0x0000007b


	//----- nvinfo : EIATTR_SW2861232_WAR
	.align		4
.L_9:
        /*0008*/ 	.byte	0x01, 0x35
	.zero		2


	//----- nvinfo : EIATTR_PARAM_CBANK
	.align		4
        /*000c*/ 	.byte	0x04, 0x0a
        /*000e*/ 	.short	(.L_11 - .L_10)
	.align		4
.L_10:
        /*0010*/ 	.word	index@(.nv.constant0.causal_conv1d_fwd_kernel)
        /*0014*/ 	.short	0x0160
        /*0016*/ 	.short	0x002c


	//----- nvinfo : EIATTR_CBANK_PARAM_SIZE
	.align		4
.L_11:
        /*0018*/ 	.byte	0x03, 0x19
        /*001a*/ 	.short	0x002c


	//----- nvinfo : EIATTR_KPARAM_INFO
	.align		4
        /*001c*/ 	.byte	0x04, 0x17
        /*001e*/ 	.short	(.L_13 - .L_12)
.L_12:
        /*0020*/ 	.word	0x00000000
        /*0024*/ 	.short	0x0005
        /*0026*/ 	.short	0x0028
        /*0028*/ 	.byte	0x00, 0xf0, 0x11, 0x00


	//----- nvinfo : EIATTR_KPARAM_INFO
	.align		4
.L_13:
        /*002c*/ 	.byte	0x04, 0x17
        /*002e*/ 	.short	(.L_15 - .L_14)
.L_14:
        /*0030*/ 	.word	0x00000000
        /*0034*/ 	.short	0x0004
        /*0036*/ 	.short	0x0020
        /*0038*/ 	.byte	0x00, 0xf0, 0x21, 0x00


	//----- nvinfo : EIATTR_KPARAM_INFO
	.align		4
.L_15:
        /*003c*/ 	.byte	0x04, 0x17
        /*003e*/ 	.short	(.L_17 - .L_16)
.L_16:
        /*0040*/ 	.word	0x00000000
        /*0044*/ 	.short	0x0003
        /*0046*/ 	.short	0x0018
        /*0048*/ 	.byte	0x00, 0xf0, 0x21, 0x00


	//----- nvinfo : EIATTR_KPARAM_INFO
	.align		4
.L_17:
        /*004c*/ 	.byte	0x04, 0x17
        /*004e*/ 	.short	(.L_19 - .L_18)
.L_18:
        /*0050*/ 	.word	0x00000000
        /*0054*/ 	.short	0x0002
        /*0056*/ 	.short	0x0010
        /*0058*/ 	.byte	0x00, 0xf0, 0x21, 0x00


	//----- nvinfo : EIATTR_KPARAM_INFO
	.align		4
.L_19:
        /*005c*/ 	.byte	0x04, 0x17
        /*005e*/ 	.short	(.L_21 - .L_20)
.L_20:
        /*0060*/ 	.word	0x00000000
        /*0064*/ 	.short	0x0001
        /*0066*/ 	.short	0x0008
        /*0068*/ 	.byte	0x00, 0xf0, 0x21, 0x00


	//----- nvinfo : EIATTR_KPARAM_INFO
	.align		4
.L_21:
        /*006c*/ 	.byte	0x04, 0x17
        /*006e*/ 	.short	(.L_23 - .L_22)
.L_22:
        /*0070*/ 	.word	0x00000000
        /*0074*/ 	.short	0x0000
        /*0076*/ 	.short	0x0000
        /*0078*/ 	.byte	0x00, 0xf0, 0x21, 0x00


	//----- nvinfo : EIATTR_MAXREG_COUNT
	.align		4
.L_23:
        /*007c*/ 	.byte	0x03, 0x1b
        /*007e*/ 	.short	0x0080


	//----- nvinfo : EIATTR_COOP_GROUP_MASK_REGIDS
	.align		4
        /*0080*/ 	.byte	0x04, 0x29
        /*0082*/ 	.short	(.L_25 - .L_24)


	//   ....[0]....
.L_24:
        /*0084*/ 	.word	0xffffffff


	//   ....[1]....
        /*0088*/ 	.word	0xffffffff


	//   ....[2]....
        /*008c*/ 	.word	0xffffffff


	//   ....[3]....
        /*0090*/ 	.word	0xffffffff


	//   ....[4]....
        /*0094*/ 	.word	0xffffffff


	//   ....[5]....
        /*0098*/ 	.word	0xffffffff


	//   ....[6]....
        /*009c*/ 	.word	0xffffffff


	//   ....[7]....
        /*00a0*/ 	.word	0xffffffff


	//----- nvinfo : EIATTR_COOP_GROUP_INSTR_OFFSETS
	.align		4
.L_25:
        /*00a4*/ 	.byte	0x04, 0x28
        /*00a6*/ 	.short	(.L_27 - .L_26)


	//   ....[0]....
.L_26:
        /*00a8*/ 	.word	0x00000220


	//   ....[1]....
        /*00ac*/ 	.word	0x00000240


	//   ....[2]....
        /*00b0*/ 	.word	0x00000250


	//   ....[3]....
        /*00b4*/ 	.word	0x00000270


	//   ....[4]....
        /*00b8*/ 	.word	0x000002a0


	//   ....[5]....
        /*00bc*/ 	.word	0x000002b0


	//   ....[6]....
        /*00c0*/ 	.word	0x000007b0


	//   ....[7]....
        /*00c4*/ 	.word	0x000007d0


	//----- nvinfo : EIATTR_EXIT_INSTR_OFFSETS
	.align		4
.L_27:
        /*00c8*/ 	.byte	0x04, 0x1c
        /*00ca*/ 	.short	(.L_29 - .L_28)


	//   ....[0]....
.L_28:
        /*00cc*/ 	.word	0x000009e0


	//   ....[1]....
        /*00d0*/ 	.word	0x00000a20


	//----- nvinfo : EIATTR_MAX_THREADS
	.align		4
.L_29:
        /*00d4*/ 	.byte	0x04, 0x05
        /*00d6*/ 	.short	(.L_31 - .L_30)
.L_30:
        /*00d8*/ 	.word	0x00000200
        /*00dc*/ 	.word	0x00000001
        /*00e0*/ 	.word	0x00000001
.L_31:


//--------------------- .nv.rel.action            --------------------------
	.section	.nv.rel.action,"",@"SHT_CUDA_RELOCINFO"
	.align	8
	.sectionentsize	8
        /*0000*/ 	.byte	0x73, 0x00, 0x00, 0x00, 0x00, 0x00, 0x00, 0x00, 0x00, 0x00, 0x00, 0x11, 0x25, 0x00, 0x05, 0x36


//--------------------- .nv.constant0.causal_conv1d_fwd_kernel --------------------------
	.section	.nv.constant0.causal_conv1d_fwd_kernel,"a",@progbits
	.align	4
.nv.constant0.causal_conv1d_fwd_kernel:
	.zero		396


//--------------------- .text.causal_conv1d_fwd_kernel --------------------------
	.section	.text.causal_conv1d_fwd_kernel,"ax",@progbits
	.sectionflags	@"SHF_BARRIERS=1"
	.sectioninfo	@"SHI_REGISTERS=30"
	.align	128
        .global         causal_conv1d_fwd_kernel
        .type           causal_conv1d_fwd_kernel,@function
        .size           causal_conv1d_fwd_kernel,(.L_x_1 - causal_conv1d_fwd_kernel)
        .other          causal_conv1d_fwd_kernel,@"STO_CUDA_ENTRY STV_DEFAULT"
causal_conv1d_fwd_kernel:
.text.causal_conv1d_fwd_kernel:
[----:B------:R-:W-:-:S02]  /*0000*/  IMAD.MOV.U32 R1, RZ, RZ, c[0x0][0x28] ;  /* 0x00000a00ff017624 */ /* 0x000fc400078e00ff */
[----:B------:R-:W0:Y:S01]  /*0010*/  S2R R4, SR_CTAID.Y ;  /* 0x0000000000047919 */ /* 0x000e220000002600 */
[----:B------:R-:W-:Y:S01]  /*0020*/  IMAD.MOV.U32 R11, RZ, RZ, 0x4 ;  /* 0x00000004ff0b7424 */ /* 0x000fe200078e00ff */
[----:B------:R-:W-:Y:S01]  /*0030*/  ULDC.64 UR4, c[0x0][0x118] ;  /* 0x0000460000047ab9 */ /* 0x000fe20000000a00 */
[----:B0-----:R-:W-:-:S04]  /*0040*/  IMAD.SHL.U32 R4, R4, 0x2, RZ ;  /* 0x0000000204047824 */ /* 0x001fc800078e00ff */
[----:B------:R-:W-:-:S05]  /*0050*/  IMAD.WIDE R4, R4, R11, c[0x0][0x180] ;  /* 0x0000600004047625 */ /* 0x000fca00078e020b */
[----:B------:R0:W2:Y:S01]  /*0060*/  LDG.E R0, [R4.64] ;  /* 0x0000000404007981 */ /* 0x0000a2000c1e1900 */
[----:B------:R-:W-:-:S03]  /*0070*/  IMAD.MOV.U32 R7, RZ, RZ, 0x2 ;  /* 0x00000002ff077424 */ /* 0x000fc600078e00ff */
[----:B------:R-:W1:Y:S04]  /*0080*/  S2R R12, SR_TID.X ;  /* 0x00000000000c7919 */ /* 0x000e680000002100 */
[----:B------:R-:W3:Y:S04]  /*0090*/  S2R R2, SR_CTAID.X ;  /* 0x0000000000027919 */ /* 0x000ee80000002500 */
[----:B0-----:R0:W4:Y:S01]  /*00a0*/  LDG.E R4, [R4.64+0x4] ;  /* 0x0000040404047981 */ /* 0x001122000c1e1900 */
[----:B-1----:R-:W-:Y:S02]  /*00b0*/  SHF.R.U32.HI R13, RZ, 0x2, R12 ;  /* 0x00000002ff0d7819 */ /* 0x002fe4000001160c */
[----:B------:R-:W-:Y:S01]  /*00c0*/  LOP3.LUT P0, R14, R12, 0x3, RZ, 0xc0, !PT ;  /* 0x000000030c0e7812 */ /* 0x000fe2000780c0ff */
[----:B---3--:R-:W-:Y:S01]  /*00d0*/  IMAD.SHL.U32 R2, R2, 0x20, RZ ;  /* 0x0000002002027824 */ /* 0x008fe200078e00ff */
[----:B------:R-:W-:-:S04]  /*00e0*/  SGXT.U32 R13, R13, 0x5 ;  /* 0x000000050d0d781a */ /* 0x000fc80000000000 */
[----:B------:R-:W-:-:S04]  /*00f0*/  LOP3.LUT R3, R2, R13, RZ, 0xfc, !PT ;  /* 0x0000000d02037212 */ /* 0x000fc800078efcff */
[C---:B------:R-:W-:Y:S01]  /*0100*/  ISETP.GE.AND P1, PT, R3.reuse, 0x800, PT ;  /* 0x000008000300780c */ /* 0x040fe20003f26270 */
[----:B------:R-:W-:Y:S01]  /*0110*/  IMAD.SHL.U32 R6, R3, 0x4, RZ ;  /* 0x0000000403067824 */ /* 0x000fe200078e00ff */
[----:B------:R-:W-:-:S03]  /*0120*/  PRMT R3, RZ, 0x7610, R3 ;  /* 0x00007610ff037816 */ /* 0x000fc60000000003 */
[----:B------:R-:W-:-:S06]  /*0130*/  IMAD.WIDE R6, R6, R7, c[0x0][0x170] ;  /* 0x00005c0006067625 */ /* 0x000fcc00078e0207 */
[----:B------:R-:W-:-:S05]  /*0140*/  IMAD.WIDE.U32 R8, R14, 0x2, R6 ;  /* 0x000000020e087825 */ /* 0x000fca00078e0006 */
[----:B------:R1:W3:Y:S01]  /*0150*/  @!P1 LDG.E.U16 R3, [R8.64] ;  /* 0x0000000408039981 */ /* 0x0002e2000c1e1500 */
[----:B------:R-:W-:Y:S01]  /*0160*/  ISETP.EQ.AND P2, PT, R14, 0x2, PT ;  /* 0x000000020e00780c */ /* 0x000fe20003f42270 */
[----:B--2---:R-:W-:-:S05]  /*0170*/  IMAD.WIDE R6, R0, R11, c[0x0][0x178] ;  /* 0x00005e0000067625 */ /* 0x004fca00078e020b */
[----:B------:R2:W5:Y:S04]  /*0180*/  LDG.E R15, [R6.64] ;  /* 0x00000004060f7981 */ /* 0x000568000c1e1900 */
[----:B------:R2:W5:Y:S01]  /*0190*/  LDG.E R0, [R6.64+0x4] ;  /* 0x0000040406007981 */ /* 0x000562000c1e1900 */
[----:B-1----:R-:W-:Y:S02]  /*01a0*/  SEL R9, RZ, 0x3f800000, !P2 ;  /* 0x3f800000ff097807 */ /* 0x002fe40005000000 */
[----:B---3--:R-:W-:Y:S02]  /*01b0*/  SEL R16, R3, RZ, !P1 ;  /* 0x000000ff03107207 */ /* 0x008fe40004800000 */
[----:B------:R-:W-:-:S03]  /*01c0*/  FSEL R3, RZ, 1, P0 ;  /* 0x3f800000ff037808 */ /* 0x000fc60000000000 */
[----:B------:R-:W-:Y:S01]  /*01d0*/  HADD2.F32 R16, -RZ, R16.H0_H0 ;  /* 0x20000010ff107230 */ /* 0x000fe20000004100 */
[----:B------:R-:W-:-:S04]  /*01e0*/  ISETP.EQ.AND P1, PT, R14, 0x1, PT ;  /* 0x000000010e00780c */ /* 0x000fc80003f22270 */
[-C--:B0-----:R-:W-:Y:S01]  /*01f0*/  FMUL R5, R3, R16.reuse ;  /* 0x0000001003057220 */ /* 0x081fe20000400000 */
[----:B------:R-:W-:Y:S01]  /*0200*/  SEL R11, RZ, 0x3f800000, !P1 ;  /* 0x3f800000ff0b7807 */ /* 0x000fe20004800000 */
[----:B------:R-:W-:-:S03]  /*0210*/  FMUL R17, R9, R16 ;  /* 0x0000001009117220 */ /* 0x000fc60000400000 */
[----:B--2---:R-:W0:Y:S01]  /*0220*/  SHFL.BFLY PT, R6, R5, 0x2, 0x1f ;  /* 0x0c401f0005067f89 */ /* 0x004e2200000e0000 */
[----:B------:R-:W-:-:S03]  /*0230*/  FMUL R10, R11, R16 ;  /* 0x000000100b0a7220 */ /* 0x000fc60000400000 */
[----:B------:R-:W1:Y:S04]  /*0240*/  SHFL.BFLY PT, R18, R17, 0x2, 0x1f ;  /* 0x0c401f0011127f89 */ /* 0x000e6800000e0000 */
[----:B------:R-:W2:Y:S01]  /*0250*/  SHFL.BFLY PT, R10, R10, 0x2, 0x1f ;  /* 0x0c401f000a0a7f89 */ /* 0x000ea200000e0000 */
[----:B0-----:R-:W-:-:S05]  /*0260*/  FFMA R8, R3, R16, R6 ;  /* 0x0000001003087223 */ /* 0x001fca0000000006 */
[----:B------:R-:W0:Y:S01]  /*0270*/  SHFL.BFLY PT, R3, R8, 0x1, 0x1f ;  /* 0x0c201f0008037f89 */ /* 0x000e2200000e0000 */
[-C--:B-1----:R-:W-:Y:S01]  /*0280*/  FFMA R18, R9, R16.reuse, R18 ;  /* 0x0000001009127223 */ /* 0x082fe20000000012 */
[----:B--2---:R-:W-:-:S04]  /*0290*/  FFMA R11, R11, R16, R10 ;  /* 0x000000100b0b7223 */ /* 0x004fc8000000000a */
[----:B------:R-:W1:Y:S04]  /*02a0*/  SHFL.BFLY PT, R9, R18, 0x1, 0x1f ;  /* 0x0c201f0012097f89 */ /* 0x000e6800000e0000 */
[----:B------:R-:W2:Y:S01]  /*02b0*/  SHFL.BFLY PT, R22, R11, 0x1, 0x1f ;  /* 0x0c201f000b167f89 */ /* 0x000ea200000e0000 */
[--C-:B------:R-:W-:Y:S01]  /*02c0*/  SHF.R.U32.HI R6, RZ, 0x5, R12.reuse ;  /* 0x00000005ff067819 */ /* 0x100fe2000001160c */
[----:B----4-:R-:W-:Y:S01]  /*02d0*/  IMAD.SHL.U32 R7, R4, 0x4, RZ ;  /* 0x0000000404077824 */ /* 0x010fe200078e00ff */
[----:B------:R-:W-:Y:S02]  /*02e0*/  LOP3.LUT R2, R2, 0x1f, R12, 0xf8, !PT ;  /* 0x0000001f02027812 */ /* 0x000fe400078ef80c */
[----:B------:R-:W-:-:S04]  /*02f0*/  SGXT.U32 R6, R6, 0x2 ;  /* 0x000000020606781a */ /* 0x000fc80000000000 */
[----:B------:R-:W-:Y:S01]  /*0300*/  LOP3.LUT R19, R7, R6, RZ, 0xfc, !PT ;  /* 0x0000000607137212 */ /* 0x000fe200078efcff */
[----:B0-----:R-:W-:Y:S01]  /*0310*/  FADD R10, R8, R3 ;  /* 0x00000003080a7221 */ /* 0x001fe20000000000 */
[----:B------:R-:W-:-:S05]  /*0320*/  SHF.R.S32.HI R3, RZ, 0x1f, R2 ;  /* 0x0000001fff037819 */ /* 0x000fca0000011402 */
[----:B------:R-:W-:Y:S01]  /*0330*/  IMAD.WIDE R4, R19, 0x800, R2 ;  /* 0x0000080013047825 */ /* 0x000fe200078e0202 */
[----:B-1----:R-:W-:Y:S01]  /*0340*/  FADD R20, R18, R9 ;  /* 0x0000000912147221 */ /* 0x002fe20000000000 */
[----:B------:R-:W-:Y:S01]  /*0350*/  IADD3 R9, R7, -0x3, RZ ;  /* 0xfffffffd07097810 */ /* 0x000fe20007ffe0ff */
[----:B--2---:R-:W-:Y:S01]  /*0360*/  FADD R22, R11, R22 ;  /* 0x000000160b167221 */ /* 0x004fe20000000000 */
[----:B------:R-:W-:Y:S01]  /*0370*/  IMAD.MOV.U32 R18, RZ, RZ, 0x1000 ;  /* 0x00001000ff127424 */ /* 0x000fe200078e00ff */
[C---:B------:R-:W-:Y:S01]  /*0380*/  SHF.L.U64.HI R3, R4.reuse, 0x1, R5 ;  /* 0x0000000104037819 */ /* 0x040fe20000010205 */
[----:B------:R-:W-:Y:S01]  /*0390*/  IMAD.SHL.U32 R17, R4, 0x2, RZ ;  /* 0x0000000204117824 */ /* 0x000fe200078e00ff */
[----:B------:R-:W-:Y:S01]  /*03a0*/  IADD3 R23, P1, R6, R9, RZ ;  /* 0x0000000906177210 */ /* 0x000fe20007f3e0ff */
[----:B------:R0:W-:Y:S01]  /*03b0*/  STS [R13.X4], R10 ;  /* 0x0000000a0d007388 */ /* 0x0001e20000004800 */
[----:B-----5:R-:W-:Y:S02]  /*03c0*/  SHF.R.S32.HI R11, RZ, 0x1f, R15 ;  /* 0x0000001fff0b7819 */ /* 0x020fe4000001140f */
[C---:B------:R-:W-:Y:S01]  /*03d0*/  IADD3 R24, P0, -R15.reuse, R0, RZ ;  /* 0x000000000f187210 */ /* 0x040fe20007f1e1ff */
[----:B------:R-:W-:-:S03]  /*03e0*/  IMAD.WIDE R4, R15, R18, c[0x0][0x160] ;  /* 0x000058000f047625 */ /* 0x000fc600078e0212 */
[----:B------:R-:W-:Y:S02]  /*03f0*/  LEA.HI.X.SX32 R27, R0, ~R11, 0x1, P0 ;  /* 0x8000000b001b7211 */ /* 0x000fe400000f0eff */
[C---:B------:R-:W-:Y:S02]  /*0400*/  IADD3 R11, R7.reuse, -0x2, RZ ;  /* 0xfffffffe070b7810 */ /* 0x040fe40007ffe0ff */
[----:B------:R-:W-:Y:S02]  /*0410*/  IADD3 R7, R7, -0x1, RZ ;  /* 0xffffffff07077810 */ /* 0x000fe40007ffe0ff */
[----:B------:R-:W-:Y:S02]  /*0420*/  LEA.HI.X.SX32 R0, R9, RZ, 0x1, P1 ;  /* 0x000000ff09007211 */ /* 0x000fe400008f0eff */
[----:B------:R-:W-:Y:S02]  /*0430*/  LEA R8, P2, R23, R4, 0xc ;  /* 0x0000000417087211 */ /* 0x000fe400078460ff */
[----:B------:R-:W-:-:S02]  /*0440*/  IADD3 R21, P4, R6, R7, RZ ;  /* 0x0000000706157210 */ /* 0x000fc40007f9e0ff */
[----:B------:R-:W-:Y:S02]  /*0450*/  IADD3 R25, P3, R6, R11, RZ ;  /* 0x0000000b06197210 */ /* 0x000fe40007f7e0ff */
[C---:B------:R-:W-:Y:S02]  /*0460*/  ISETP.GE.U32.AND P1, PT, R23.reuse, R24, PT ;  /* 0x000000181700720c */ /* 0x040fe40003f26070 */
[C---:B------:R-:W-:Y:S02]  /*0470*/  ISETP.GT.U32.AND P0, PT, R23.reuse, -0x1, PT ;  /* 0xffffffff1700780c */ /* 0x040fe40003f04070 */
[----:B------:R-:W-:Y:S02]  /*0480*/  LEA.HI.X R9, R23, R5, R0, 0xc, P2 ;  /* 0x0000000517097211 */ /* 0x000fe400010f6400 */
[----:B------:R-:W-:Y:S02]  /*0490*/  LEA.HI.X.SX32 R23, R7, RZ, 0x1, P4 ;  /* 0x000000ff07177211 */ /* 0x000fe400020f0eff */
[----:B------:R-:W-:-:S02]  /*04a0*/  LEA.HI.X.SX32 R26, R11, RZ, 0x1, P3 ;  /* 0x000000ff0b1a7211 */ /* 0x000fc400018f0eff */
[C---:B0-----:R-:W-:Y:S02]  /*04b0*/  LEA R10, P4, R25.reuse, R4, 0xc ;  /* 0x00000004190a7211 */ /* 0x041fe400078860ff */
[C---:B------:R-:W-:Y:S02]  /*04c0*/  ISETP.GE.AND.EX P1, PT, R0.reuse, R27, PT, P1 ;  /* 0x0000001b0000720c */ /* 0x040fe40003f26310 */
[----:B------:R-:W-:Y:S02]  /*04d0*/  ISETP.GE.U32.AND P3, PT, R25, R24, PT ;  /* 0x000000181900720c */ /* 0x000fe40003f66070 */
[----:B------:R-:W-:Y:S02]  /*04e0*/  LEA R6, P5, R21, R4, 0xc ;  /* 0x0000000415067211 */ /* 0x000fe400078a60ff */
[----:B------:R-:W-:Y:S02]  /*04f0*/  LEA.HI.X R11, R25, R5, R26, 0xc, P4 ;  /* 0x00000005190b7211 */ /* 0x000fe400020f641a */
[----:B------:R-:W-:-:S02]  /*0500*/  ISETP.GT.AND.EX P1, PT, R0, -0x1, !P1, P0 ;  /* 0xffffffff0000780c */ /* 0x000fc40004f24300 */
[----:B------:R-:W-:Y:S02]  /*0510*/  ISETP.GT.U32.AND P2, PT, R25, -0x1, PT ;  /* 0xffffffff1900780c */ /* 0x000fe40003f44070 */
[C---:B------:R-:W-:Y:S02]  /*0520*/  ISETP.GE.U32.AND P4, PT, R21.reuse, R24, PT ;  /* 0x000000181500720c */ /* 0x040fe40003f86070 */
[----:B------:R-:W-:Y:S02]  /*0530*/  ISETP.GE.AND.EX P3, PT, R26, R27, PT, P3 ;  /* 0x0000001b1a00720c */ /* 0x000fe40003f66330 */
[----:B------:R-:W-:Y:S02]  /*0540*/  LEA.HI.X R7, R21, R5, R23, 0xc, P5 ;  /* 0x0000000515077211 */ /* 0x000fe400028f6417 */
[----:B------:R-:W-:Y:S02]  /*0550*/  ISETP.GT.U32.AND P5, PT, R24, R19, PT ;  /* 0x000000131800720c */ /* 0x000fe40003fa4070 */
[----:B------:R-:W-:-:S02]  /*0560*/  SHF.R.S32.HI R0, RZ, 0x1f, R19 ;  /* 0x0000001fff007819 */ /* 0x000fc40000011413 */
[----:B------:R-:W-:Y:S02]  /*0570*/  ISETP.GT.U32.AND P0, PT, R21, -0x1, PT ;  /* 0xffffffff1500780c */ /* 0x000fe40003f04070 */
[----:B------:R-:W-:Y:S02]  /*0580*/  ISETP.GE.AND.EX P4, PT, R23, R27, PT, P4 ;  /* 0x0000001b1700720c */ /* 0x000fe40003f86340 */
[----:B------:R-:W-:Y:S02]  /*0590*/  ISETP.GT.AND.EX P2, PT, R26, -0x1, !P3, P2 ;  /* 0xffffffff1a00780c */ /* 0x000fe40005f44320 */
[----:B------:R-:W-:Y:S02]  /*05a0*/  ISETP.LT.U32.AND P1, PT, R2, 0x800, P1 ;  /* 0x000008000200780c */ /* 0x000fe40000f21070 */
[----:B------:R-:W-:Y:S02]  /*05b0*/  ISETP.GT.AND.EX P5, PT, R27, R0, PT, P5 ;  /* 0x000000001b00720c */ /* 0x000fe40003fa4350 */
[----:B------:R-:W-:-:S02]  /*05c0*/  ISETP.GT.AND.EX P0, PT, R23, -0x1, !P4, P0 ;  /* 0xffffffff1700780c */ /* 0x000fc40006704300 */
[C---:B------:R-:W-:Y:S02]  /*05d0*/  ISETP.LT.U32.AND P2, PT, R2.reuse, 0x800, P2 ;  /* 0x000008000200780c */ /* 0x040fe40001741070 */
[----:B------:R-:W-:Y:S01]  /*05e0*/  ISETP.GT.AND P5, PT, R19, -0x1, P5 ;  /* 0xffffffff1300780c */ /* 0x000fe20002fa4270 */
[C---:B------:R-:W-:Y:S01]  /*05f0*/  IMAD.WIDE R8, R2.reuse, 0x2, R8 ;  /* 0x0000000202087825 */ /* 0x040fe200078e0208 */
[----:B------:R-:W-:Y:S02]  /*0600*/  PRMT R19, RZ, 0x7610, R19 ;  /* 0x00007610ff137816 */ /* 0x000fe40000000013 */
[C---:B------:R-:W-:Y:S01]  /*0610*/  ISETP.LT.U32.AND P3, PT, R2.reuse, 0x800, P0 ;  /* 0x000008000200780c */ /* 0x040fe20000761070 */
[C---:B------:R-:W-:Y:S01]  /*0620*/  IMAD.WIDE R10, R2.reuse, 0x2, R10 ;  /* 0x00000002020a7825 */ /* 0x040fe200078e020a */
[C---:B------:R-:W-:Y:S02]  /*0630*/  ISETP.LT.U32.AND P0, PT, R2.reuse, 0x800, P5 ;  /* 0x000008000200780c */ /* 0x040fe40002f01070 */
[----:B------:R-:W-:Y:S01]  /*0640*/  PRMT R21, RZ, 0x7610, R21 ;  /* 0x00007610ff157816 */ /* 0x000fe20000000015 */
[----:B------:R-:W-:Y:S01]  /*0650*/  IMAD.WIDE R6, R2, 0x2, R6 ;  /* 0x0000000202067825 */ /* 0x000fe200078e0206 */
[----:B------:R-:W-:Y:S01]  /*0660*/  LOP3.LUT R2, R12, 0x1f, RZ, 0xc0, !PT ;  /* 0x0000001f0c027812 */ /* 0x000fe200078ec0ff */
[----:B------:R0:W2:Y:S04]  /*0670*/  @P1 LDG.E.U16 R19, [R8.64] ;  /* 0x0000000408131981 */ /* 0x0000a8000c1e1500 */
[----:B------:R-:W-:Y:S06]  /*0680*/  BAR.SYNC 0x0 ;  /* 0x0000000000007b1d */ /* 0x000fec0000000000 */
[----:B------:R-:W-:Y:S01]  /*0690*/  IADD3 R4, P6, R4, R17, RZ ;  /* 0x0000001104047210 */ /* 0x000fe20007fde0ff */
[----:B------:R1:W3:Y:S01]  /*06a0*/  @P2 LDG.E.U16 R21, [R10.64] ;  /* 0x000000040a152981 */ /* 0x0002e2000c1e1500 */
[----:B------:R-:W-:-:S03]  /*06b0*/  PRMT R23, RZ, 0x7610, R23 ;  /* 0x00007610ff177816 */ /* 0x000fc60000000017 */
[----:B------:R-:W-:Y:S01]  /*06c0*/  LDS R0, [R2.X4] ;  /* 0x0000000002007984 */ /* 0x000fe20000004800 */
[----:B0-----:R-:W-:Y:S01]  /*06d0*/  PRMT R9, RZ, 0x7610, R9 ;  /* 0x00007610ff097816 */ /* 0x001fe20000000009 */
[----:B------:R-:W-:Y:S02]  /*06e0*/  IMAD.X R5, R5, 0x1, R3, P6 ;  /* 0x0000000105057824 */ /* 0x000fe400030e0603 */
[----:B------:R-:W-:Y:S06]  /*06f0*/  BAR.SYNC 0x0 ;  /* 0x0000000000007b1d */ /* 0x000fec0000000000 */
[----:B------:R-:W-:Y:S04]  /*0700*/  STS [R13.X4], R22 ;  /* 0x000000160d007388 */ /* 0x000fe80000004800 */
[----:B------:R-:W-:Y:S06]  /*0710*/  BAR.SYNC 0x0 ;  /* 0x0000000000007b1d */ /* 0x000fec0000000000 */
[----:B------:R0:W4:Y:S04]  /*0720*/  @P3 LDG.E.U16 R23, [R6.64] ;  /* 0x0000000406173981 */ /* 0x000128000c1e1500 */
[----:B------:R-:W-:Y:S04]  /*0730*/  LDS R8, [R2.X4] ;  /* 0x0000000002087984 */ /* 0x000fe80000004800 */
[----:B------:R-:W-:Y:S06]  /*0740*/  BAR.SYNC 0x0 ;  /* 0x0000000000007b1d */ /* 0x000fec0000000000 */
[----:B------:R-:W-:Y:S04]  /*0750*/  STS [R13.X4], R20 ;  /* 0x000000140d007388 */ /* 0x000fe80000004800 */
[----:B------:R-:W-:Y:S06]  /*0760*/  BAR.SYNC 0x0 ;  /* 0x0000000000007b1d */ /* 0x000fec0000000000 */
[----:B------:R5:W4:Y:S01]  /*0770*/  @P0 LDG.E.U16 R9, [R4.64] ;  /* 0x0000000404090981 */ /* 0x000b22000c1e1500 */
[----:B------:R-:W-:-:S04]  /*0780*/  ISETP.EQ.AND P1, PT, R14, 0x3, PT ;  /* 0x000000030e00780c */ /* 0x000fc80003f22270 */
[----:B-1----:R-:W-:-:S05]  /*0790*/  SEL R11, RZ, 0x3f800000, !P1 ;  /* 0x3f800000ff0b7807 */ /* 0x002fca0004800000 */
[----:B------:R-:W-:-:S05]  /*07a0*/  FMUL R10, R16, R11 ;  /* 0x0000000b100a7220 */ /* 0x000fca0000400000 */
[----:B------:R-:W1:Y:S02]  /*07b0*/  SHFL.BFLY PT, R25, R10, 0x2, 0x1f ;  /* 0x0c401f000a197f89 */ /* 0x000e6400000e0000 */
[----:B-1----:R-:W-:-:S05]  /*07c0*/  FFMA R25, R16, R11, R25 ;  /* 0x0000000b10197223 */ /* 0x002fca0000000019 */
[----:B0-----:R-:W0:Y:S02]  /*07d0*/  SHFL.BFLY PT, R6, R25, 0x1, 0x1f ;  /* 0x0c201f0019067f89 */ /* 0x001e2400000e0000 */
[----:B0-----:R-:W-:Y:S02]  /*07e0*/  FADD R14, R25, R6 ;  /* 0x00000006190e7221 */ /* 0x001fe40000000000 */
[----:B------:R-:W0:Y:S04]  /*07f0*/  LDS R6, [R2.X4] ;  /* 0x0000000002067984 */ /* 0x000e280000004800 */
[----:B------:R-:W-:Y:S06]  /*0800*/  BAR.SYNC 0x0 ;  /* 0x0000000000007b1d */ /* 0x000fec0000000000 */
[----:B------:R-:W-:Y:S04]  /*0810*/  STS [R13.X4], R14 ;  /* 0x0000000e0d007388 */ /* 0x000fe80000004800 */
[----:B------:R-:W-:Y:S06]  /*0820*/  BAR.SYNC 0x0 ;  /* 0x0000000000007b1d */ /* 0x000fec0000000000 */
[----:B-----5:R-:W1:Y:S01]  /*0830*/  LDS R4, [R2.X4] ;  /* 0x0000000002047984 */ /* 0x020e620000004800 */
[----:B--2---:R-:W-:-:S05]  /*0840*/  HADD2.F32 R19, -RZ, R19.H0_H0 ;  /* 0x20000013ff137230 */ /* 0x004fca0000004100 */
[----:B------:R-:W-:Y:S01]  /*0850*/  FFMA R19, R0, R19, RZ ;  /* 0x0000001300137223 */ /* 0x000fe200000000ff */
[----:B---3--:R-:W-:-:S05]  /*0860*/  HADD2.F32 R21, -RZ, R21.H0_H0 ;  /* 0x20000015ff157230 */ /* 0x008fca0000004100 */
[----:B------:R-:W-:Y:S01]  /*0870*/  FFMA R19, R8, R21, R19 ;  /* 0x0000001508137223 */ /* 0x000fe20000000013 */
[----:B----4-:R-:W-:-:S05]  /*0880*/  HADD2.F32 R23, -RZ, R23.H0_H0 ;  /* 0x20000017ff177230 */ /* 0x010fca0000004100 */
[----:B0-----:R-:W-:Y:S01]  /*0890*/  FFMA R23, R6, R23, R19 ;  /* 0x0000001706177223 */ /* 0x001fe20000000013 */
[----:B------:R-:W-:-:S05]  /*08a0*/  HADD2.F32 R9, -RZ, R9.H0_H0 ;  /* 0x20000009ff097230 */ /* 0x000fca0000004100 */
[----:B-1----:R-:W-:-:S04]  /*08b0*/  FFMA R4, R4, R9, R23 ;  /* 0x0000000904047223 */ /* 0x002fc80000000017 */
[----:B------:R-:W-:-:S04]  /*08c0*/  FADD R0, RZ, -R4 ;  /* 0x80000004ff007221 */ /* 0x000fc80000000000 */
[----:B------:R-:W-:-:S05]  /*08d0*/  FMUL R0, R0, 1.4426950216293334961 ;  /* 0x3fb8aa3b00007820 */ /* 0x000fca0000400000 */
[----:B------:R-:W-:-:S13]  /*08e0*/  FSETP.GEU.AND P1, PT, R0, -126, PT ;  /* 0xc2fc00000000780b */ /* 0x000fda0003f2e000 */
[----:B------:R-:W-:-:S04]  /*08f0*/  @!P1 FMUL R0, R0, 0.5 ;  /* 0x3f00000000009820 */ /* 0x000fc80000400000 */
[----:B------:R-:W0:Y:S02]  /*0900*/  MUFU.EX2 R2, R0 ;  /* 0x0000000000027308 */ /* 0x000e240000000800 */
[----:B0-----:R-:W-:-:S04]  /*0910*/  @!P1 FMUL R2, R2, R2 ;  /* 0x0000000202029220 */ /* 0x001fc80000400000 */
[----:B------:R-:W-:-:S05]  /*0920*/  FADD R5, R2, 1 ;  /* 0x3f80000002057421 */ /* 0x000fca0000000000 */
[----:B------:R-:W-:Y:S02]  /*0930*/  FSETP.GT.AND P2, PT, R5, 8.50705917302346158658e+37, PT ;  /* 0x7e8000000500780b */ /* 0x000fe40003f44000 */
[----:B------:R-:W-:-:S11]  /*0940*/  LOP3.LUT P1, RZ, R12, 0x180, RZ, 0xc0, !PT ;  /* 0x000001800cff7812 */ /* 0x000fd6000782c0ff */
[----:B------:R-:W-:Y:S01]  /*0950*/  @P2 FMUL R5, R5, 0.25 ;  /* 0x3e80000005052820 */ /* 0x000fe20000400000 */
[----:B------:R-:W-:-:S05]  /*0960*/  PLOP3.LUT P0, PT, P1, P0, PT, 0x8, 0x0 ;  /* 0x000000000000781c */ /* 0x000fca0000f00170 */
[----:B------:R-:W0:Y:S01]  /*0970*/  MUFU.RCP R5, R5 ;  /* 0x0000000500057308 */ /* 0x000e220000001000 */
[----:B------:R-:W-:-:S05]  /*0980*/  IMAD.MOV.U32 R2, RZ, RZ, 0x3e800000 ;  /* 0x3e800000ff027424 */ /* 0x000fca00078e00ff */
[----:B------:R-:W-:Y:S01]  /*0990*/  FSEL R2, R2, 1, P2 ;  /* 0x3f80000002027808 */ /* 0x000fe20001000000 */
[----:B------:R-:W-:-:S04]  /*09a0*/  IMAD.WIDE R18, R15, R18, c[0x0][0x168] ;  /* 0x00005a000f127625 */ /* 0x000fc800078e0212 */
[----:B0-----:R-:W-:Y:S01]  /*09b0*/  FMUL R7, R5, R2 ;  /* 0x0000000205077220 */ /* 0x001fe20000400000 */
[----:B------:R-:W-:-:S03]  /*09c0*/  IADD3 R2, P1, R18, R17, RZ ;  /* 0x0000001112027210 */ /* 0x000fc60007f3e0ff */
[----:B------:R-:W-:Y:S01]  /*09d0*/  FMUL R7, R4, R7 ;  /* 0x0000000704077220 */ /* 0x000fe20000400000 */
[----:B------:R-:W-:Y:S09]  /*09e0*/  @!P0 EXIT ;  /* 0x000000000000894d */ /* 0x000ff20003800000 */
[----:B------:R-:W-:Y:S01]  /*09f0*/  F2FP.PACK_AB R7, RZ, R7 ;  /* 0x00000007ff07723e */ /* 0x000fe200000000ff */
[----:B------:R-:W-:-:S05]  /*0a00*/  IMAD.X R3, R19, 0x1, R3, P1 ;  /* 0x0000000113037824 */ /* 0x000fca00008e0603 */
[----:B------:R-:W-:Y:S01]  /*0a10*/  STG.E.U16 [R2.64], R7 ;  /* 0x0000000702007986 */ /* 0x000fe2000c101504 */
[----:B------:R-:W-:Y:S05]  /*0a20*/  EXIT ;  /* 0x000000000000794d */ /* 0x000fea0003800000 */
.L_x_0:
[----:B------:R-:W-:-:S00]  /*0a30*/  BRA `(.L_x_0) ;  /* 0xfffffff000007947 */ /* 0x000fc0000383ffff */
[----:B------:R-:W-:-:S00]  /*0a40*/  NOP ;  /* 0x0000000000007918 */ /* 0x000fc00000000000 */
        /* <DEDUP_REMOVED lines=11> */
.L_x_1:


//--------------------- .nv.shared.causal_conv1d_fwd_kernel --------------------------
	.section	.nv.shared.causal_conv1d_fwd_kernel,"aw",@nobits
	.align	16
